//
// Generated by NVIDIA NVVM Compiler
//
// Compiler Build ID: CL-36424714
// Cuda compilation tools, release 13.0, V13.0.88
// Based on NVVM 20.0.0
//

.version 9.0
.target sm_100
.address_size 64

	// .globl	_Z16matrixMulKernel1PiS_S_iii

.visible .entry _Z16matrixMulKernel1PiS_S_iii(
	.param .u64 .ptr .align 1 _Z16matrixMulKernel1PiS_S_iii_param_0,
	.param .u64 .ptr .align 1 _Z16matrixMulKernel1PiS_S_iii_param_1,
	.param .u64 .ptr .align 1 _Z16matrixMulKernel1PiS_S_iii_param_2,
	.param .u32 _Z16matrixMulKernel1PiS_S_iii_param_3,
	.param .u32 _Z16matrixMulKernel1PiS_S_iii_param_4,
	.param .u32 _Z16matrixMulKernel1PiS_S_iii_param_5
)
{
	.reg .pred 	%p<13>;
	.reg .b32 	%r<101>;
	.reg .b64 	%rd<53>;

	ld.param.u64 	%rd7, [_Z16matrixMulKernel1PiS_S_iii_param_0];
	ld.param.u64 	%rd8, [_Z16matrixMulKernel1PiS_S_iii_param_1];
	ld.param.u64 	%rd6, [_Z16matrixMulKernel1PiS_S_iii_param_2];
	ld.param.u32 	%r32, [_Z16matrixMulKernel1PiS_S_iii_param_3];
	ld.param.u32 	%r30, [_Z16matrixMulKernel1PiS_S_iii_param_4];
	ld.param.u32 	%r31, [_Z16matrixMulKernel1PiS_S_iii_param_5];
	cvta.to.global.u64 	%rd1, %rd8;
	cvta.to.global.u64 	%rd2, %rd7;
	mov.u32 	%r1, %ctaid.y;
	mov.u32 	%r2, %ctaid.x;
	setp.ge.s32 	%p1, %r1, %r32;
	setp.ge.s32 	%p2, %r2, %r31;
	or.pred  	%p3, %p1, %p2;
	@%p3 bra 	$L__BB0_14;
	setp.lt.s32 	%p4, %r30, 1;
	mov.b32 	%r100, 0;
	@%p4 bra 	$L__BB0_13;
	mul.lo.s32 	%r3, %r30, %r1;
	and.b32  	%r4, %r30, 7;
	setp.lt.u32 	%p5, %r30, 8;
	mov.b32 	%r95, 0;
	mov.u32 	%r100, %r95;
	@%p5 bra 	$L__BB0_5;
	and.b32  	%r95, %r30, 2147483640;
	neg.s32 	%r89, %r95;
	shl.b32 	%r7, %r31, 3;
	mul.wide.u32 	%rd9, %r3, 4;
	add.s64 	%rd10, %rd9, %rd2;
	add.s64 	%rd52, %rd10, 16;
	mov.b32 	%r100, 0;
	mul.wide.s32 	%rd13, %r31, 4;
	mov.u32 	%r88, %r2;
$L__BB0_4:
	.pragma "nounroll";
	ld.global.u32 	%r37, [%rd52+-16];
	mul.wide.s32 	%rd11, %r88, 4;
	add.s64 	%rd12, %rd1, %rd11;
	ld.global.u32 	%r38, [%rd12];
	mad.lo.s32 	%r39, %r38, %r37, %r100;
	ld.global.u32 	%r40, [%rd52+-12];
	add.s64 	%rd14, %rd12, %rd13;
	ld.global.u32 	%r41, [%rd14];
	mad.lo.s32 	%r42, %r41, %r40, %r39;
	ld.global.u32 	%r43, [%rd52+-8];
	add.s64 	%rd15, %rd14, %rd13;
	ld.global.u32 	%r44, [%rd15];
	mad.lo.s32 	%r45, %r44, %r43, %r42;
	ld.global.u32 	%r46, [%rd52+-4];
	add.s64 	%rd16, %rd15, %rd13;
	ld.global.u32 	%r47, [%rd16];
	mad.lo.s32 	%r48, %r47, %r46, %r45;
	ld.global.u32 	%r49, [%rd52];
	add.s64 	%rd17, %rd16, %rd13;
	ld.global.u32 	%r50, [%rd17];
	mad.lo.s32 	%r51, %r50, %r49, %r48;
	ld.global.u32 	%r52, [%rd52+4];
	add.s64 	%rd18, %rd17, %rd13;
	ld.global.u32 	%r53, [%rd18];
	mad.lo.s32 	%r54, %r53, %r52, %r51;
	ld.global.u32 	%r55, [%rd52+8];
	add.s64 	%rd19, %rd18, %rd13;
	ld.global.u32 	%r56, [%rd19];
	mad.lo.s32 	%r57, %r56, %r55, %r54;
	ld.global.u32 	%r58, [%rd52+12];
	add.s64 	%rd20, %rd19, %rd13;
	ld.global.u32 	%r59, [%rd20];
	mad.lo.s32 	%r100, %r59, %r58, %r57;
	add.s32 	%r89, %r89, 8;
	add.s32 	%r88, %r88, %r7;
	add.s64 	%rd52, %rd52, 32;
	setp.ne.s32 	%p6, %r89, 0;
	@%p6 bra 	$L__BB0_4;
$L__BB0_5:
	setp.eq.s32 	%p7, %r4, 0;
	@%p7 bra 	$L__BB0_13;
	and.b32  	%r17, %r30, 3;
	setp.lt.u32 	%p8, %r4, 4;
	@%p8 bra 	$L__BB0_8;
	add.s32 	%r61, %r95, %r3;
	mul.wide.u32 	%rd21, %r61, 4;
	add.s64 	%rd22, %rd2, %rd21;
	ld.global.u32 	%r62, [%rd22];
	mad.lo.s32 	%r63, %r95, %r31, %r2;
	mul.wide.s32 	%rd23, %r63, 4;
	add.s64 	%rd24, %rd1, %rd23;
	ld.global.u32 	%r64, [%rd24];
	mad.lo.s32 	%r65, %r64, %r62, %r100;
	cvt.u64.u32 	%rd25, %r3;
	cvt.u64.u32 	%rd26, %r95;
	add.s64 	%rd27, %rd26, %rd25;
	shl.b64 	%rd28, %rd27, 2;
	add.s64 	%rd29, %rd2, %rd28;
	ld.global.u32 	%r66, [%rd29+4];
	mul.wide.s32 	%rd30, %r31, 4;
	add.s64 	%rd31, %rd24, %rd30;
	ld.global.u32 	%r67, [%rd31];
	mad.lo.s32 	%r68, %r67, %r66, %r65;
	ld.global.u32 	%r69, [%rd29+8];
	add.s64 	%rd32, %rd31, %rd30;
	ld.global.u32 	%r70, [%rd32];
	mad.lo.s32 	%r71, %r70, %r69, %r68;
	ld.global.u32 	%r72, [%rd29+12];
	add.s64 	%rd33, %rd32, %rd30;
	ld.global.u32 	%r73, [%rd33];
	mad.lo.s32 	%r100, %r73, %r72, %r71;
	add.s32 	%r95, %r95, 4;
$L__BB0_8:
	setp.eq.s32 	%p9, %r17, 0;
	@%p9 bra 	$L__BB0_13;
	setp.eq.s32 	%p10, %r17, 1;
	@%p10 bra 	$L__BB0_11;
	add.s32 	%r75, %r95, %r3;
	mul.wide.u32 	%rd34, %r75, 4;
	add.s64 	%rd35, %rd2, %rd34;
	ld.global.u32 	%r76, [%rd35];
	mad.lo.s32 	%r77, %r95, %r31, %r2;
	mul.wide.s32 	%rd36, %r77, 4;
	add.s64 	%rd37, %rd1, %rd36;
	ld.global.u32 	%r78, [%rd37];
	mad.lo.s32 	%r79, %r78, %r76, %r100;
	cvt.u64.u32 	%rd38, %r3;
	cvt.u64.u32 	%rd39, %r95;
	add.s64 	%rd40, %rd39, %rd38;
	shl.b64 	%rd41, %rd40, 2;
	add.s64 	%rd42, %rd2, %rd41;
	ld.global.u32 	%r80, [%rd42+4];
	mul.wide.s32 	%rd43, %r31, 4;
	add.s64 	%rd44, %rd37, %rd43;
	ld.global.u32 	%r81, [%rd44];
	mad.lo.s32 	%r100, %r81, %r80, %r79;
	add.s32 	%r95, %r95, 2;
$L__BB0_11:
	and.b32  	%r82, %r30, 1;
	setp.eq.b32 	%p11, %r82, 1;
	not.pred 	%p12, %p11;
	@%p12 bra 	$L__BB0_13;
	add.s32 	%r83, %r95, %r3;
	mul.wide.u32 	%rd45, %r83, 4;
	add.s64 	%rd46, %rd2, %rd45;
	ld.global.u32 	%r84, [%rd46];
	mad.lo.s32 	%r85, %r95, %r31, %r2;
	mul.wide.s32 	%rd47, %r85, 4;
	add.s64 	%rd48, %rd1, %rd47;
	ld.global.u32 	%r86, [%rd48];
	mad.lo.s32 	%r100, %r86, %r84, %r100;
$L__BB0_13:
	mad.lo.s32 	%r87, %r31, %r1, %r2;
	cvta.to.global.u64 	%rd49, %rd6;
	mul.wide.u32 	%rd50, %r87, 4;
	add.s64 	%rd51, %rd49, %rd50;
	st.global.u32 	[%rd51], %r100;
$L__BB0_14:
	ret;

}
	// .globl	_Z16matrixMulKernel2PiS_S_iii
.visible .entry _Z16matrixMulKernel2PiS_S_iii(
	.param .u64 .ptr .align 1 _Z16matrixMulKernel2PiS_S_iii_param_0,
	.param .u64 .ptr .align 1 _Z16matrixMulKernel2PiS_S_iii_param_1,
	.param .u64 .ptr .align 1 _Z16matrixMulKernel2PiS_S_iii_param_2,
	.param .u32 _Z16matrixMulKernel2PiS_S_iii_param_3,
	.param .u32 _Z16matrixMulKernel2PiS_S_iii_param_4,
	.param .u32 _Z16matrixMulKernel2PiS_S_iii_param_5
)
{
	.reg .pred 	%p<13>;
	.reg .b32 	%r<101>;
	.reg .b64 	%rd<53>;

	ld.param.u64 	%rd7, [_Z16matrixMulKernel2PiS_S_iii_param_0];
	ld.param.u64 	%rd8, [_Z16matrixMulKernel2PiS_S_iii_param_1];
	ld.param.u64 	%rd6, [_Z16matrixMulKernel2PiS_S_iii_param_2];
	ld.param.u32 	%r32, [_Z16matrixMulKernel2PiS_S_iii_param_3];
	ld.param.u32 	%r30, [_Z16matrixMulKernel2PiS_S_iii_param_4];
	ld.param.u32 	%r31, [_Z16matrixMulKernel2PiS_S_iii_param_5];
	cvta.to.global.u64 	%rd1, %rd8;
	cvta.to.global.u64 	%rd2, %rd7;
	mov.u32 	%r1, %tid.y;
	mov.u32 	%r2, %tid.x;
	setp.ge.s32 	%p1, %r1, %r32;
	setp.ge.s32 	%p2, %r2, %r31;
	or.pred  	%p3, %p1, %p2;
	@%p3 bra 	$L__BB1_14;
	setp.lt.s32 	%p4, %r30, 1;
	mov.b32 	%r100, 0;
	@%p4 bra 	$L__BB1_13;
	mul.lo.s32 	%r3, %r30, %r1;
	and.b32  	%r4, %r30, 7;
	setp.lt.u32 	%p5, %r30, 8;
	mov.b32 	%r95, 0;
	mov.u32 	%r100, %r95;
	@%p5 bra 	$L__BB1_5;
	and.b32  	%r95, %r30, 2147483640;
	neg.s32 	%r89, %r95;
	shl.b32 	%r7, %r31, 3;
	mul.wide.u32 	%rd9, %r3, 4;
	add.s64 	%rd10, %rd9, %rd2;
	add.s64 	%rd52, %rd10, 16;
	mov.b32 	%r100, 0;
	mul.wide.s32 	%rd13, %r31, 4;
	mov.u32 	%r88, %r2;
$L__BB1_4:
	.pragma "nounroll";
	ld.global.u32 	%r37, [%rd52+-16];
	mul.wide.s32 	%rd11, %r88, 4;
	add.s64 	%rd12, %rd1, %rd11;
	ld.global.u32 	%r38, [%rd12];
	mad.lo.s32 	%r39, %r38, %r37, %r100;
	ld.global.u32 	%r40, [%rd52+-12];
	add.s64 	%rd14, %rd12, %rd13;
	ld.global.u32 	%r41, [%rd14];
	mad.lo.s32 	%r42, %r41, %r40, %r39;
	ld.global.u32 	%r43, [%rd52+-8];
	add.s64 	%rd15, %rd14, %rd13;
	ld.global.u32 	%r44, [%rd15];
	mad.lo.s32 	%r45, %r44, %r43, %r42;
	ld.global.u32 	%r46, [%rd52+-4];
	add.s64 	%rd16, %rd15, %rd13;
	ld.global.u32 	%r47, [%rd16];
	mad.lo.s32 	%r48, %r47, %r46, %r45;
	ld.global.u32 	%r49, [%rd52];
	add.s64 	%rd17, %rd16, %rd13;
	ld.global.u32 	%r50, [%rd17];
	mad.lo.s32 	%r51, %r50, %r49, %r48;
	ld.global.u32 	%r52, [%rd52+4];
	add.s64 	%rd18, %rd17, %rd13;
	ld.global.u32 	%r53, [%rd18];
	mad.lo.s32 	%r54, %r53, %r52, %r51;
	ld.global.u32 	%r55, [%rd52+8];
	add.s64 	%rd19, %rd18, %rd13;
	ld.global.u32 	%r56, [%rd19];
	mad.lo.s32 	%r57, %r56, %r55, %r54;
	ld.global.u32 	%r58, [%rd52+12];
	add.s64 	%rd20, %rd19, %rd13;
	ld.global.u32 	%r59, [%rd20];
	mad.lo.s32 	%r100, %r59, %r58, %r57;
	add.s32 	%r89, %r89, 8;
	add.s32 	%r88, %r88, %r7;
	add.s64 	%rd52, %rd52, 32;
	setp.ne.s32 	%p6, %r89, 0;
	@%p6 bra 	$L__BB1_4;
$L__BB1_5:
	setp.eq.s32 	%p7, %r4, 0;
	@%p7 bra 	$L__BB1_13;
	and.b32  	%r17, %r30, 3;
	setp.lt.u32 	%p8, %r4, 4;
	@%p8 bra 	$L__BB1_8;
	add.s32 	%r61, %r95, %r3;
	mul.wide.u32 	%rd21, %r61, 4;
	add.s64 	%rd22, %rd2, %rd21;
	ld.global.u32 	%r62, [%rd22];
	mad.lo.s32 	%r63, %r95, %r31, %r2;
	mul.wide.s32 	%rd23, %r63, 4;
	add.s64 	%rd24, %rd1, %rd23;
	ld.global.u32 	%r64, [%rd24];
	mad.lo.s32 	%r65, %r64, %r62, %r100;
	cvt.u64.u32 	%rd25, %r3;
	cvt.u64.u32 	%rd26, %r95;
	add.s64 	%rd27, %rd26, %rd25;
	shl.b64 	%rd28, %rd27, 2;
	add.s64 	%rd29, %rd2, %rd28;
	ld.global.u32 	%r66, [%rd29+4];
	mul.wide.s32 	%rd30, %r31, 4;
	add.s64 	%rd31, %rd24, %rd30;
	ld.global.u32 	%r67, [%rd31];
	mad.lo.s32 	%r68, %r67, %r66, %r65;
	ld.global.u32 	%r69, [%rd29+8];
	add.s64 	%rd32, %rd31, %rd30;
	ld.global.u32 	%r70, [%rd32];
	mad.lo.s32 	%r71, %r70, %r69, %r68;
	ld.global.u32 	%r72, [%rd29+12];
	add.s64 	%rd33, %rd32, %rd30;
	ld.global.u32 	%r73, [%rd33];
	mad.lo.s32 	%r100, %r73, %r72, %r71;
	add.s32 	%r95, %r95, 4;
$L__BB1_8:
	setp.eq.s32 	%p9, %r17, 0;
	@%p9 bra 	$L__BB1_13;
	setp.eq.s32 	%p10, %r17, 1;
	@%p10 bra 	$L__BB1_11;
	add.s32 	%r75, %r95, %r3;
	mul.wide.u32 	%rd34, %r75, 4;
	add.s64 	%rd35, %rd2, %rd34;
	ld.global.u32 	%r76, [%rd35];
	mad.lo.s32 	%r77, %r95, %r31, %r2;
	mul.wide.s32 	%rd36, %r77, 4;
	add.s64 	%rd37, %rd1, %rd36;
	ld.global.u32 	%r78, [%rd37];
	mad.lo.s32 	%r79, %r78, %r76, %r100;
	cvt.u64.u32 	%rd38, %r3;
	cvt.u64.u32 	%rd39, %r95;
	add.s64 	%rd40, %rd39, %rd38;
	shl.b64 	%rd41, %rd40, 2;
	add.s64 	%rd42, %rd2, %rd41;
	ld.global.u32 	%r80, [%rd42+4];
	mul.wide.s32 	%rd43, %r31, 4;
	add.s64 	%rd44, %rd37, %rd43;
	ld.global.u32 	%r81, [%rd44];
	mad.lo.s32 	%r100, %r81, %r80, %r79;
	add.s32 	%r95, %r95, 2;
$L__BB1_11:
	and.b32  	%r82, %r30, 1;
	setp.eq.b32 	%p11, %r82, 1;
	not.pred 	%p12, %p11;
	@%p12 bra 	$L__BB1_13;
	add.s32 	%r83, %r95, %r3;
	mul.wide.u32 	%rd45, %r83, 4;
	add.s64 	%rd46, %rd2, %rd45;
	ld.global.u32 	%r84, [%rd46];
	mad.lo.s32 	%r85, %r95, %r31, %r2;
	mul.wide.s32 	%rd47, %r85, 4;
	add.s64 	%rd48, %rd1, %rd47;
	ld.global.u32 	%r86, [%rd48];
	mad.lo.s32 	%r100, %r86, %r84, %r100;
$L__BB1_13:
	mad.lo.s32 	%r87, %r31, %r1, %r2;
	cvta.to.global.u64 	%rd49, %rd6;
	mul.wide.u32 	%rd50, %r87, 4;
	add.s64 	%rd51, %rd49, %rd50;
	st.global.u32 	[%rd51], %r100;
$L__BB1_14:
	ret;

}
	// .globl	_Z16matrixMulKernel3PiS_S_iii
.visible .entry _Z16matrixMulKernel3PiS_S_iii(
	.param .u64 .ptr .align 1 _Z16matrixMulKernel3PiS_S_iii_param_0,
	.param .u64 .ptr .align 1 _Z16matrixMulKernel3PiS_S_iii_param_1,
	.param .u64 .ptr .align 1 _Z16matrixMulKernel3PiS_S_iii_param_2,
	.param .u32 _Z16matrixMulKernel3PiS_S_iii_param_3,
	.param .u32 _Z16matrixMulKernel3PiS_S_iii_param_4,
	.param .u32 _Z16matrixMulKernel3PiS_S_iii_param_5
)
{
	.reg .pred 	%p<13>;
	.reg .b32 	%r<107>;
	.reg .b64 	%rd<53>;

	ld.param.u64 	%rd7, [_Z16matrixMulKernel3PiS_S_iii_param_0];
	ld.param.u64 	%rd8, [_Z16matrixMulKernel3PiS_S_iii_param_1];
	ld.param.u64 	%rd6, [_Z16matrixMulKernel3PiS_S_iii_param_2];
	ld.param.u32 	%r32, [_Z16matrixMulKernel3PiS_S_iii_param_3];
	ld.param.u32 	%r30, [_Z16matrixMulKernel3PiS_S_iii_param_4];
	ld.param.u32 	%r31, [_Z16matrixMulKernel3PiS_S_iii_param_5];
	cvta.to.global.u64 	%rd1, %rd8;
	cvta.to.global.u64 	%rd2, %rd7;
	mov.u32 	%r33, %ctaid.y;
	mov.u32 	%r34, %ntid.y;
	mov.u32 	%r35, %tid.y;
	mad.lo.s32 	%r1, %r33, %r34, %r35;
	mov.u32 	%r36, %ctaid.x;
	mov.u32 	%r37, %ntid.x;
	mov.u32 	%r38, %tid.x;
	mad.lo.s32 	%r2, %r36, %r37, %r38;
	setp.ge.s32 	%p1, %r1, %r32;
	setp.ge.s32 	%p2, %r2, %r31;
	or.pred  	%p3, %p1, %p2;
	@%p3 bra 	$L__BB2_14;
	setp.lt.s32 	%p4, %r30, 1;
	mov.b32 	%r106, 0;
	@%p4 bra 	$L__BB2_13;
	mul.lo.s32 	%r3, %r30, %r1;
	and.b32  	%r4, %r30, 7;
	setp.lt.u32 	%p5, %r30, 8;
	mov.b32 	%r101, 0;
	mov.u32 	%r106, %r101;
	@%p5 bra 	$L__BB2_5;
	and.b32  	%r101, %r30, 2147483640;
	neg.s32 	%r95, %r101;
	shl.b32 	%r7, %r31, 3;
	mul.wide.u32 	%rd9, %r3, 4;
	add.s64 	%rd10, %rd9, %rd2;
	add.s64 	%rd52, %rd10, 16;
	mov.b32 	%r106, 0;
	mul.wide.s32 	%rd13, %r31, 4;
	mov.u32 	%r94, %r2;
$L__BB2_4:
	.pragma "nounroll";
	ld.global.u32 	%r43, [%rd52+-16];
	mul.wide.s32 	%rd11, %r94, 4;
	add.s64 	%rd12, %rd1, %rd11;
	ld.global.u32 	%r44, [%rd12];
	mad.lo.s32 	%r45, %r44, %r43, %r106;
	ld.global.u32 	%r46, [%rd52+-12];
	add.s64 	%rd14, %rd12, %rd13;
	ld.global.u32 	%r47, [%rd14];
	mad.lo.s32 	%r48, %r47, %r46, %r45;
	ld.global.u32 	%r49, [%rd52+-8];
	add.s64 	%rd15, %rd14, %rd13;
	ld.global.u32 	%r50, [%rd15];
	mad.lo.s32 	%r51, %r50, %r49, %r48;
	ld.global.u32 	%r52, [%rd52+-4];
	add.s64 	%rd16, %rd15, %rd13;
	ld.global.u32 	%r53, [%rd16];
	mad.lo.s32 	%r54, %r53, %r52, %r51;
	ld.global.u32 	%r55, [%rd52];
	add.s64 	%rd17, %rd16, %rd13;
	ld.global.u32 	%r56, [%rd17];
	mad.lo.s32 	%r57, %r56, %r55, %r54;
	ld.global.u32 	%r58, [%rd52+4];
	add.s64 	%rd18, %rd17, %rd13;
	ld.global.u32 	%r59, [%rd18];
	mad.lo.s32 	%r60, %r59, %r58, %r57;
	ld.global.u32 	%r61, [%rd52+8];
	add.s64 	%rd19, %rd18, %rd13;
	ld.global.u32 	%r62, [%rd19];
	mad.lo.s32 	%r63, %r62, %r61, %r60;
	ld.global.u32 	%r64, [%rd52+12];
	add.s64 	%rd20, %rd19, %rd13;
	ld.global.u32 	%r65, [%rd20];
	mad.lo.s32 	%r106, %r65, %r64, %r63;
	add.s32 	%r95, %r95, 8;
	add.s32 	%r94, %r94, %r7;
	add.s64 	%rd52, %rd52, 32;
	setp.ne.s32 	%p6, %r95, 0;
	@%p6 bra 	$L__BB2_4;
$L__BB2_5:
	setp.eq.s32 	%p7, %r4, 0;
	@%p7 bra 	$L__BB2_13;
	and.b32  	%r17, %r30, 3;
	setp.lt.u32 	%p8, %r4, 4;
	@%p8 bra 	$L__BB2_8;
	add.s32 	%r67, %r101, %r3;
	mul.wide.u32 	%rd21, %r67, 4;
	add.s64 	%rd22, %rd2, %rd21;
	ld.global.u32 	%r68, [%rd22];
	mad.lo.s32 	%r69, %r101, %r31, %r2;
	mul.wide.s32 	%rd23, %r69, 4;
	add.s64 	%rd24, %rd1, %rd23;
	ld.global.u32 	%r70, [%rd24];
	mad.lo.s32 	%r71, %r70, %r68, %r106;
	cvt.u64.u32 	%rd25, %r3;
	cvt.u64.u32 	%rd26, %r101;
	add.s64 	%rd27, %rd26, %rd25;
	shl.b64 	%rd28, %rd27, 2;
	add.s64 	%rd29, %rd2, %rd28;
	ld.global.u32 	%r72, [%rd29+4];
	mul.wide.s32 	%rd30, %r31, 4;
	add.s64 	%rd31, %rd24, %rd30;
	ld.global.u32 	%r73, [%rd31];
	mad.lo.s32 	%r74, %r73, %r72, %r71;
	ld.global.u32 	%r75, [%rd29+8];
	add.s64 	%rd32, %rd31, %rd30;
	ld.global.u32 	%r76, [%rd32];
	mad.lo.s32 	%r77, %r76, %r75, %r74;
	ld.global.u32 	%r78, [%rd29+12];
	add.s64 	%rd33, %rd32, %rd30;
	ld.global.u32 	%r79, [%rd33];
	mad.lo.s32 	%r106, %r79, %r78, %r77;
	add.s32 	%r101, %r101, 4;
$L__BB2_8:
	setp.eq.s32 	%p9, %r17, 0;
	@%p9 bra 	$L__BB2_13;
	setp.eq.s32 	%p10, %r17, 1;
	@%p10 bra 	$L__BB2_11;
	add.s32 	%r81, %r101, %r3;
	mul.wide.u32 	%rd34, %r81, 4;
	add.s64 	%rd35, %rd2, %rd34;
	ld.global.u32 	%r82, [%rd35];
	mad.lo.s32 	%r83, %r101, %r31, %r2;
	mul.wide.s32 	%rd36, %r83, 4;
	add.s64 	%rd37, %rd1, %rd36;
	ld.global.u32 	%r84, [%rd37];
	mad.lo.s32 	%r85, %r84, %r82, %r106;
	cvt.u64.u32 	%rd38, %r3;
	cvt.u64.u32 	%rd39, %r101;
	add.s64 	%rd40, %rd39, %rd38;
	shl.b64 	%rd41, %rd40, 2;
	add.s64 	%rd42, %rd2, %rd41;
	ld.global.u32 	%r86, [%rd42+4];
	mul.wide.s32 	%rd43, %r31, 4;
	add.s64 	%rd44, %rd37, %rd43;
	ld.global.u32 	%r87, [%rd44];
	mad.lo.s32 	%r106, %r87, %r86, %r85;
	add.s32 	%r101, %r101, 2;
$L__BB2_11:
	and.b32  	%r88, %r30, 1;
	setp.eq.b32 	%p11, %r88, 1;
	not.pred 	%p12, %p11;
	@%p12 bra 	$L__BB2_13;
	add.s32 	%r89, %r101, %r3;
	mul.wide.u32 	%rd45, %r89, 4;
	add.s64 	%rd46, %rd2, %rd45;
	ld.global.u32 	%r90, [%rd46];
	mad.lo.s32 	%r91, %r101, %r31, %r2;
	mul.wide.s32 	%rd47, %r91, 4;
	add.s64 	%rd48, %rd1, %rd47;
	ld.global.u32 	%r92, [%rd48];
	mad.lo.s32 	%r106, %r92, %r90, %r106;
$L__BB2_13:
	mad.lo.s32 	%r93, %r31, %r1, %r2;
	cvta.to.global.u64 	%rd49, %rd6;
	mul.wide.s32 	%rd50, %r93, 4;
	add.s64 	%rd51, %rd49, %rd50;
	st.global.u32 	[%rd51], %r106;
$L__BB2_14:
	ret;

}


// ===== COMPILED SASS (sm_100) =====

	.target	sm_100

	.elftype	@"ET_EXEC"


//--------------------- .note.nv.tkinfo           --------------------------
	.section	.note.nv.tkinfo,"",@"SHT_NOTE"
	.sectionflags	@"SHF_NOTE_NV_TKINFO"
	.tkinfo
        /*0018*/ 	.word	0x00000002
        /*0030*/ 	.string	""
        /*0030*/ 	.string	"ptxas"
        /*0030*/ 	.string	"Cuda compilation tools, release 13.0, V13.0.88"
        /*0030*/ 	.string	"Build cuda_13.0.r13.0/compiler.36424714_0"
        /*0030*/ 	.string	"-arch sm_100 -m 64 "



//--------------------- .note.nv.cuinfo           --------------------------
	.section	.note.nv.cuinfo,"",@"SHT_NOTE"
	.sectionflags	@"SHF_NOTE_NV_CUINFO"
        /*0018*/ 	.short	0x0002
        /*001a*/ 	.short	0x0064
        /*001c*/ 	.short	0x0082
	.zero		2


//--------------------- .nv.info                  --------------------------
	.section	.nv.info,"",@"SHT_CUDA_INFO"
	.align	4


	//----- nvinfo : EIATTR_REGCOUNT
	.align		4
        /*0000*/ 	.byte	0x04, 0x2f
        /*0002*/ 	.short	(.L_1 - .L_0)
	.align		4
.L_0:
        /*0004*/ 	.word	index@(_Z16matrixMulKernel1PiS_S_iii)
        /*0008*/ 	.word	0x00000020


	//----- nvinfo : EIATTR_FRAME_SIZE
	.align		4
.L_1:
        /*000c*/ 	.byte	0x04, 0x11
        /*000e*/ 	.short	(.L_3 - .L_2)
	.align		4
.L_2:
        /*0010*/ 	.word	index@(_Z16matrixMulKernel1PiS_S_iii)
        /*0014*/ 	.word	0x00000000


	//----- nvinfo : EIATTR_REGCOUNT
	.align		4
.L_3:
        /*0018*/ 	.byte	0x04, 0x2f
        /*001a*/ 	.short	(.L_5 - .L_4)
	.align		4
.L_4:
        /*001c*/ 	.word	index@(_Z16matrixMulKernel2PiS_S_iii)
        /*0020*/ 	.word	0x00000020


	//----- nvinfo : EIATTR_FRAME_SIZE
	.align		4
.L_5:
        /*0024*/ 	.byte	0x04, 0x11
        /*0026*/ 	.short	(.L_7 - .L_6)
	.align		4
.L_6:
        /*0028*/ 	.word	index@(_Z16matrixMulKernel2PiS_S_iii)
        /*002c*/ 	.word	0x00000000


	//----- nvinfo : EIATTR_REGCOUNT
	.align		4
.L_7:
        /*0030*/ 	.byte	0x04, 0x2f
        /*0032*/ 	.short	(.L_9 - .L_8)
	.align		4
.L_8:
        /*0034*/ 	.word	index@(_Z16matrixMulKernel3PiS_S_iii)
        /*0038*/ 	.word	0x00000020


	//----- nvinfo : EIATTR_FRAME_SIZE
	.align		4
.L_9:
        /*003c*/ 	.byte	0x04, 0x11
        /*003e*/ 	.short	(.L_11 - .L_10)
	.align		4
.L_10:
        /*0040*/ 	.word	index@(_Z16matrixMulKernel3PiS_S_iii)
        /*0044*/ 	.word	0x00000000


	//----- nvinfo : EIATTR_MIN_STACK_SIZE
	.align		4
.L_11:
        /*0048*/ 	.byte	0x04, 0x12
        /*004a*/ 	.short	(.L_13 - .L_12)
	.align		4
.L_12:
        /*004c*/ 	.word	index@(_Z16matrixMulKernel3PiS_S_iii)
        /*0050*/ 	.word	0x00000000


	//----- nvinfo : EIATTR_MIN_STACK_SIZE
	.align		4
.L_13:
        /*0054*/ 	.byte	0x04, 0x12
        /*0056*/ 	.short	(.L_15 - .L_14)
	.align		4
.L_14:
        /*0058*/ 	.word	index@(_Z16matrixMulKernel2PiS_S_iii)
        /*005c*/ 	.word	0x00000000


	//----- nvinfo : EIATTR_MIN_STACK_SIZE
	.align		4
.L_15:
        /*0060*/ 	.byte	0x04, 0x12
        /*0062*/ 	.short	(.L_17 - .L_16)
	.align		4
.L_16:
        /*0064*/ 	.word	index@(_Z16matrixMulKernel1PiS_S_iii)
        /*0068*/ 	.word	0x00000000
.L_17:


//--------------------- .nv.compat                --------------------------
	.section	.nv.compat,"",@"SHT_CUDA_COMPAT_INFO"
	.align	4
        /*0000*/ 	.byte	0x02, 0x09, 0x00, 0x00, 0x02, 0x02, 0x01, 0x00, 0x02, 0x05, 0x05, 0x00, 0x03, 0x07, 0x01, 0x01
        /*0010*/ 	.byte	0x02, 0x03, 0x00, 0x00, 0x02, 0x06, 0x01, 0x00, 0x04, 0x0b, 0x08, 0x00, 0x09, 0x00, 0x00, 0x00
        /*0020*/ 	.byte	0x00, 0x00, 0x00, 0x00


//--------------------- .nv.info._Z16matrixMulKernel3PiS_S_iii --------------------------
	.section	.nv.info._Z16matrixMulKernel3PiS_S_iii,"",@"SHT_CUDA_INFO"
	.sectionflags	@""
	.align	4


	//----- nvinfo : EIATTR_CUDA_API_VERSION
	.align		4
        /*0000*/ 	.byte	0x04, 0x37
        /*0002*/ 	.short	(.L_19 - .L_18)
.L_18:
        /*0004*/ 	.word	0x00000082


	//----- nvinfo : EIATTR_KPARAM_INFO
	.align		4
.L_19:
        /*0008*/ 	.byte	0x04, 0x17
        /*000a*/ 	.short	(.L_21 - .L_20)
.L_20:
        /*000c*/ 	.word	0x00000000
        /*0010*/ 	.short	0x0005
        /*0012*/ 	.short	0x0020
        /*0014*/ 	.byte	0x00, 0xf0, 0x11, 0x00


	//----- nvinfo : EIATTR_KPARAM_INFO
	.align		4
.L_21:
        /*0018*/ 	.byte	0x04, 0x17
        /*001a*/ 	.short	(.L_23 - .L_22)
.L_22:
        /*001c*/ 	.word	0x00000000
        /*0020*/ 	.short	0x0004
        /*0022*/ 	.short	0x001c
        /*0024*/ 	.byte	0x00, 0xf0, 0x11, 0x00


	//----- nvinfo : EIATTR_KPARAM_INFO
	.align		4
.L_23:
        /*0028*/ 	.byte	0x04, 0x17
        /*002a*/ 	.short	(.L_25 - .L_24)
.L_24:
        /*002c*/ 	.word	0x00000000
        /*0030*/ 	.short	0x0003
        /*0032*/ 	.short	0x0018
        /*0034*/ 	.byte	0x00, 0xf0, 0x11, 0x00


	//----- nvinfo : EIATTR_KPARAM_INFO
	.align		4
.L_25:
        /*0038*/ 	.byte	0x04, 0x17
        /*003a*/ 	.short	(.L_27 - .L_26)
.L_26:
        /*003c*/ 	.word	0x00000000
        /*0040*/ 	.short	0x0002
        /*0042*/ 	.short	0x0010
        /*0044*/ 	.byte	0x00, 0xf5, 0x21, 0x00


	//----- nvinfo : EIATTR_KPARAM_INFO
	.align		4
.L_27:
        /*0048*/ 	.byte	0x04, 0x17
        /*004a*/ 	.short	(.L_29 - .L_28)
.L_28:
        /*004c*/ 	.word	0x00000000
        /*0050*/ 	.short	0x0001
        /*0052*/ 	.short	0x0008
        /*0054*/ 	.byte	0x00, 0xf5, 0x21, 0x00


	//----- nvinfo : EIATTR_KPARAM_INFO
	.align		4
.L_29:
        /*0058*/ 	.byte	0x04, 0x17
        /*005a*/ 	.short	(.L_31 - .L_30)
.L_30:
        /*005c*/ 	.word	0x00000000
        /*0060*/ 	.short	0x0000
        /*0062*/ 	.short	0x0000
        /*0064*/ 	.byte	0x00, 0xf5, 0x21, 0x00


	//----- nvinfo : EIATTR_SPARSE_MMA_MASK
	.align		4
.L_31:
        /*0068*/ 	.byte	0x03, 0x50
        /*006a*/ 	.short	0x0000


	//----- nvinfo : EIATTR_MAXREG_COUNT
	.align		4
        /*006c*/ 	.byte	0x03, 0x1b
        /*006e*/ 	.short	0x00ff


	//----- nvinfo : EIATTR_MERCURY_ISA_VERSION
	.align		4
        /*0070*/ 	.byte	0x03, 0x5f
        /*0072*/ 	.short	0x0101


	//----- nvinfo : EIATTR_VRC_CTA_INIT_COUNT
	.align		4
        /*0074*/ 	.byte	0x02, 0x4a
	.zero		1
	.zero		1


	//----- nvinfo : EIATTR_EXIT_INSTR_OFFSETS
	.align		4
        /*0078*/ 	.byte	0x04, 0x1c
        /*007a*/ 	.short	(.L_33 - .L_32)


	//   ....[0]....
.L_32:
        /*007c*/ 	.word	0x000000d0


	//   ....[1]....
        /*0080*/ 	.word	0x000008e0


	//----- nvinfo : EIATTR_CBANK_PARAM_SIZE
	.align		4
.L_33:
        /*0084*/ 	.byte	0x03, 0x19
        /*0086*/ 	.short	0x0024


	//----- nvinfo : EIATTR_PARAM_CBANK
	.align		4
        /*0088*/ 	.byte	0x04, 0x0a
        /*008a*/ 	.short	(.L_35 - .L_34)
	.align		4
.L_34:
        /*008c*/ 	.word	index@(.nv.constant0._Z16matrixMulKernel3PiS_S_iii)
        /*0090*/ 	.short	0x0380
        /*0092*/ 	.short	0x0024


	//----- nvinfo : EIATTR_SW_WAR
	.align		4
.L_35:
        /*0094*/ 	.byte	0x04, 0x36
        /*0096*/ 	.short	(.L_37 - .L_36)
.L_36:
        /*0098*/ 	.word	0x00000008
.L_37:


//--------------------- .nv.info._Z16matrixMulKernel2PiS_S_iii --------------------------
	.section	.nv.info._Z16matrixMulKernel2PiS_S_iii,"",@"SHT_CUDA_INFO"
	.sectionflags	@""
	.align	4


	//----- nvinfo : EIATTR_CUDA_API_VERSION
	.align		4
        /*0000*/ 	.byte	0x04, 0x37
        /*0002*/ 	.short	(.L_39 - .L_38)
.L_38:
        /*0004*/ 	.word	0x00000082


	//----- nvinfo : EIATTR_KPARAM_INFO
	.align		4
.L_39:
        /*0008*/ 	.byte	0x04, 0x17
        /*000a*/ 	.short	(.L_41 - .L_40)
.L_40:
        /*000c*/ 	.word	0x00000000
        /*0010*/ 	.short	0x0005
        /*0012*/ 	.short	0x0020
        /*0014*/ 	.byte	0x00, 0xf0, 0x11, 0x00


	//----- nvinfo : EIATTR_KPARAM_INFO
	.align		4
.L_41:
        /*0018*/ 	.byte	0x04, 0x17
        /*001a*/ 	.short	(.L_43 - .L_42)
.L_42:
        /*001c*/ 	.word	0x00000000
        /*0020*/ 	.short	0x0004
        /*0022*/ 	.short	0x001c
        /*0024*/ 	.byte	0x00, 0xf0, 0x11, 0x00


	//----- nvinfo : EIATTR_KPARAM_INFO
	.align		4
.L_43:
        /*0028*/ 	.byte	0x04, 0x17
        /*002a*/ 	.short	(.L_45 - .L_44)
.L_44:
        /*002c*/ 	.word	0x00000000
        /*0030*/ 	.short	0x0003
        /*0032*/ 	.short	0x0018
        /*0034*/ 	.byte	0x00, 0xf0, 0x11, 0x00


	//----- nvinfo : EIATTR_KPARAM_INFO
	.align		4
.L_45:
        /*0038*/ 	.byte	0x04, 0x17
        /*003a*/ 	.short	(.L_47 - .L_46)
.L_46:
        /*003c*/ 	.word	0x00000000
        /*0040*/ 	.short	0x0002
        /*0042*/ 	.short	0x0010
        /*0044*/ 	.byte	0x00, 0xf5, 0x21, 0x00


	//----- nvinfo : EIATTR_KPARAM_INFO
	.align		4
.L_47:
        /*0048*/ 	.byte	0x04, 0x17
        /*004a*/ 	.short	(.L_49 - .L_48)
.L_48:
        /*004c*/ 	.word	0x00000000
        /*0050*/ 	.short	0x0001
        /*0052*/ 	.short	0x0008
        /*0054*/ 	.byte	0x00, 0xf5, 0x21, 0x00


	//----- nvinfo : EIATTR_KPARAM_INFO
	.align		4
.L_49:
        /*0058*/ 	.byte	0x04, 0x17
        /*005a*/ 	.short	(.L_51 - .L_50)
.L_50:
        /*005c*/ 	.word	0x00000000
        /*0060*/ 	.short	0x0000
        /*0062*/ 	.short	0x0000
        /*0064*/ 	.byte	0x00, 0xf5, 0x21, 0x00


	//----- nvinfo : EIATTR_SPARSE_MMA_MASK
	.align		4
.L_51:
        /*0068*/ 	.byte	0x03, 0x50
        /*006a*/ 	.short	0x0000


	//----- nvinfo : EIATTR_MAXREG_COUNT
	.align		4
        /*006c*/ 	.byte	0x03, 0x1b
        /*006e*/ 	.short	0x00ff


	//----- nvinfo : EIATTR_MERCURY_ISA_VERSION
	.align		4
        /*0070*/ 	.byte	0x03, 0x5f
        /*0072*/ 	.short	0x0101


	//----- nvinfo : EIATTR_VRC_CTA_INIT_COUNT
	.align		4
        /*0074*/ 	.byte	0x02, 0x4a
	.zero		1
	.zero		1


	//----- nvinfo : EIATTR_EXIT_INSTR_OFFSETS
	.align		4
        /*0078*/ 	.byte	0x04, 0x1c
        /*007a*/ 	.short	(.L_53 - .L_52)


	//   ....[0]....
.L_52:
        /*007c*/ 	.word	0x00000070


	//   ....[1]....
        /*0080*/ 	.word	0x00000880


	//----- nvinfo : EIATTR_CBANK_PARAM_SIZE
	.align		4
.L_53:
        /*0084*/ 	.byte	0x03, 0x19
        /*0086*/ 	.short	0x0024


	//----- nvinfo : EIATTR_PARAM_CBANK
	.align		4
        /*0088*/ 	.byte	0x04, 0x0a
        /*008a*/ 	.short	(.L_55 - .L_54)
	.align		4
.L_54:
        /*008c*/ 	.word	index@(.nv.constant0._Z16matrixMulKernel2PiS_S_iii)
        /*0090*/ 	.short	0x0380
        /*0092*/ 	.short	0x0024


	//----- nvinfo : EIATTR_SW_WAR
	.align		4
.L_55:
        /*0094*/ 	.byte	0x04, 0x36
        /*0096*/ 	.short	(.L_57 - .L_56)
.L_56:
        /*0098*/ 	.word	0x00000008
.L_57:


//--------------------- .nv.info._Z16matrixMulKernel1PiS_S_iii --------------------------
	.section	.nv.info._Z16matrixMulKernel1PiS_S_iii,"",@"SHT_CUDA_INFO"
	.sectionflags	@""
	.align	4


	//----- nvinfo : EIATTR_CUDA_API_VERSION
	.align		4
        /*0000*/ 	.byte	0x04, 0x37
        /*0002*/ 	.short	(.L_59 - .L_58)
.L_58:
        /*0004*/ 	.word	0x00000082


	//----- nvinfo : EIATTR_KPARAM_INFO
	.align		4
.L_59:
        /*0008*/ 	.byte	0x04, 0x17
        /*000a*/ 	.short	(.L_61 - .L_60)
.L_60:
        /*000c*/ 	.word	0x00000000
        /*0010*/ 	.short	0x0005
        /*0012*/ 	.short	0x0020
        /*0014*/ 	.byte	0x00, 0xf0, 0x11, 0x00


	//----- nvinfo : EIATTR_KPARAM_INFO
	.align		4
.L_61:
        /*0018*/ 	.byte	0x04, 0x17
        /*001a*/ 	.short	(.L_63 - .L_62)
.L_62:
        /*001c*/ 	.word	0x00000000
        /*0020*/ 	.short	0x0004
        /*0022*/ 	.short	0x001c
        /*0024*/ 	.byte	0x00, 0xf0, 0x11, 0x00


	//----- nvinfo : EIATTR_KPARAM_INFO
	.align		4
.L_63:
        /*0028*/ 	.byte	0x04, 0x17
        /*002a*/ 	.short	(.L_65 - .L_64)
.L_64:
        /*002c*/ 	.word	0x00000000
        /*0030*/ 	.short	0x0003
        /*0032*/ 	.short	0x0018
        /*0034*/ 	.byte	0x00, 0xf0, 0x11, 0x00


	//----- nvinfo : EIATTR_KPARAM_INFO
	.align		4
.L_65:
        /*0038*/ 	.byte	0x04, 0x17
        /*003a*/ 	.short	(.L_67 - .L_66)
.L_66:
        /*003c*/ 	.word	0x00000000
        /*0040*/ 	.short	0x0002
        /*0042*/ 	.short	0x0010
        /*0044*/ 	.byte	0x00, 0xf5, 0x21, 0x00


	//----- nvinfo : EIATTR_KPARAM_INFO
	.align		4
.L_67:
        /*0048*/ 	.byte	0x04, 0x17
        /*004a*/ 	.short	(.L_69 - .L_68)
.L_68:
        /*004c*/ 	.word	0x00000000
        /*0050*/ 	.short	0x0001
        /*0052*/ 	.short	0x0008
        /*0054*/ 	.byte	0x00, 0xf5, 0x21, 0x00


	//----- nvinfo : EIATTR_KPARAM_INFO
	.align		4
.L_69:
        /*0058*/ 	.byte	0x04, 0x17
        /*005a*/ 	.short	(.L_71 - .L_70)
.L_70:
        /*005c*/ 	.word	0x00000000
        /*0060*/ 	.short	0x0000
        /*0062*/ 	.short	0x0000
        /*0064*/ 	.byte	0x00, 0xf5, 0x21, 0x00


	//----- nvinfo : EIATTR_SPARSE_MMA_MASK
	.align		4
.L_71:
        /*0068*/ 	.byte	0x03, 0x50
        /*006a*/ 	.short	0x0000


	//----- nvinfo : EIATTR_MAXREG_COUNT
	.align		4
        /*006c*/ 	.byte	0x03, 0x1b
        /*006e*/ 	.short	0x00ff


	//----- nvinfo : EIATTR_MERCURY_ISA_VERSION
	.align		4
        /*0070*/ 	.byte	0x03, 0x5f
        /*0072*/ 	.short	0x0101


	//----- nvinfo : EIATTR_VRC_CTA_INIT_COUNT
	.align		4
        /*0074*/ 	.byte	0x02, 0x4a
	.zero		1
	.zero		1


	//----- nvinfo : EIATTR_EXIT_INSTR_OFFSETS
	.align		4
        /*0078*/ 	.byte	0x04, 0x1c
        /*007a*/ 	.short	(.L_73 - .L_72)


	//   ....[0]....
.L_72:
        /*007c*/ 	.word	0x00000070


	//   ....[1]....
        /*0080*/ 	.word	0x00000890


	//----- nvinfo : EIATTR_CBANK_PARAM_SIZE
	.align		4
.L_73:
        /*0084*/ 	.byte	0x03, 0x19
        /*0086*/ 	.short	0x0024


	//----- nvinfo : EIATTR_PARAM_CBANK
	.align		4
        /*0088*/ 	.byte	0x04, 0x0a
        /*008a*/ 	.short	(.L_75 - .L_74)
	.align		4
.L_74:
        /*008c*/ 	.word	index@(.nv.constant0._Z16matrixMulKernel1PiS_S_iii)
        /*0090*/ 	.short	0x0380
        /*0092*/ 	.short	0x0024


	//----- nvinfo : EIATTR_SW_WAR
	.align		4
.L_75:
        /*0094*/ 	.byte	0x04, 0x36
        /*0096*/ 	.short	(.L_77 - .L_76)
.L_76:
        /*0098*/ 	.word	0x00000008
.L_77:


//--------------------- .nv.callgraph             --------------------------
	.section	.nv.callgraph,"",@"SHT_CUDA_CALLGRAPH"
	.align	4
	.sectionentsize	8
	.align		4
        /*0000*/ 	.word	0x00000000
	.align		4
        /*0004*/ 	.word	0xffffffff
	.align		4
        /*0008*/ 	.word	0x00000000
	.align		4
        /*000c*/ 	.word	0xfffffffe
	.align		4
        /*0010*/ 	.word	0x00000000
	.align		4
        /*0014*/ 	.word	0xfffffffd
	.align		4
        /*0018*/ 	.word	0x00000000
	.align		4
        /*001c*/ 	.word	0xfffffffc


//--------------------- .text._Z16matrixMulKernel3PiS_S_iii --------------------------
	.section	.text._Z16matrixMulKernel3PiS_S_iii,"ax",@progbits
	.align	128
        .global         _Z16matrixMulKernel3PiS_S_iii
        .type           _Z16matrixMulKernel3PiS_S_iii,@function
        .size           _Z16matrixMulKernel3PiS_S_iii,(.L_x_15 - _Z16matrixMulKernel3PiS_S_iii)
        .other          _Z16matrixMulKernel3PiS_S_iii,@"STO_CUDA_ENTRY STV_DEFAULT"
_Z16matrixMulKernel3PiS_S_iii:
.text._Z16matrixMulKernel3PiS_S_iii:
[----:B------:R-:W-:Y:S01]  /*0000*/  LDC R1, c[0x0][0x37c] ;  /* 0x0000df00ff017b82 */ /* 0x000fe20000000800 */
[----:B------:R-:W0:Y:S07]  /*0010*/  S2R R5, SR_TID.X ;  /* 0x0000000000057919 */ /* 0x000e2e0000002100 */
[----:B------:R-:W1:Y:S01]  /*0020*/  LDC R16, c[0x0][0x364] ;  /* 0x0000d900ff107b82 */ /* 0x000e620000000800 */
[----:B------:R-:W2:Y:S01]  /*0030*/  LDCU UR6, c[0x0][0x398] ;  /* 0x00007300ff0677ac */ /* 0x000ea20008000800 */
[----:B------:R-:W1:Y:S06]  /*0040*/  S2R R3, SR_TID.Y ;  /* 0x0000000000037919 */ /* 0x000e6c0000002200 */
[----:B------:R-:W0:Y:S08]  /*0050*/  S2UR UR5, SR_CTAID.X ;  /* 0x00000000000579c3 */ /* 0x000e300000002500 */
[----:B------:R-:W0:Y:S08]  /*0060*/  LDC R0, c[0x0][0x360] ;  /* 0x0000d800ff007b82 */ /* 0x000e300000000800 */
[----:B------:R-:W1:Y:S08]  /*0070*/  S2UR UR4, SR_CTAID.Y ;  /* 0x00000000000479c3 */ /* 0x000e700000002600 */
[----:B------:R-:W3:Y:S01]  /*0080*/  LDC R17, c[0x0][0x3a0] ;  /* 0x0000e800ff117b82 */ /* 0x000ee20000000800 */
[----:B0-----:R-:W-:-:S02]  /*0090*/  IMAD R0, R0, UR5, R5 ;  /* 0x0000000500007c24 */ /* 0x001fc4000f8e0205 */
[----:B-1----:R-:W-:-:S03]  /*00a0*/  IMAD R16, R16, UR4, R3 ;  /* 0x0000000410107c24 */ /* 0x002fc6000f8e0203 */
[----:B---3--:R-:W-:-:S04]  /*00b0*/  ISETP.GE.AND P0, PT, R0, R17, PT ;  /* 0x000000110000720c */ /* 0x008fc80003f06270 */
[----:B--2---:R-:W-:-:S13]  /*00c0*/  ISETP.GE.OR P0, PT, R16, UR6, P0 ;  /* 0x0000000610007c0c */ /* 0x004fda0008706670 */
[----:B------:R-:W-:Y:S05]  /*00d0*/  @P0 EXIT ;  /* 0x000000000000094d */ /* 0x000fea0003800000 */
[----:B------:R-:W0:Y:S01]  /*00e0*/  LDC R19, c[0x0][0x39c] ;  /* 0x0000e700ff137b82 */ /* 0x000e220000000800 */
[----:B------:R-:W1:Y:S01]  /*00f0*/  LDCU.64 UR4, c[0x0][0x358] ;  /* 0x00006b00ff0477ac */ /* 0x000e620008000a00 */
[----:B------:R-:W-:Y:S01]  /*0100*/  HFMA2 R24, -RZ, RZ, 0, 0 ;  /* 0x00000000ff187431 */ /* 0x000fe200000001ff */
[----:B0-----:R-:W-:-:S13]  /*0110*/  ISETP.GE.AND P0, PT, R19, 0x1, PT ;  /* 0x000000011300780c */ /* 0x001fda0003f06270 */
[----:B-1----:R-:W-:Y:S05]  /*0120*/  @!P0 BRA `(.L_x_0) ;  /* 0x0000000400dc8947 */ /* 0x002fea0003800000 */
[C---:B------:R-:W-:Y:S01]  /*0130*/  ISETP.GE.U32.AND P1, PT, R19.reuse, 0x8, PT ;  /* 0x000000081300780c */ /* 0x040fe20003f26070 */
[----:B------:R-:W-:Y:S01]  /*0140*/  IMAD R20, R16, R19, RZ ;  /* 0x0000001310147224 */ /* 0x000fe200078e02ff */
[----:B------:R-:W-:Y:S02]  /*0150*/  LOP3.LUT R27, R19, 0x7, RZ, 0xc0, !PT ;  /* 0x00000007131b7812 */ /* 0x000fe400078ec0ff */
[----:B------:R-:W-:Y:S02]  /*0160*/  MOV R21, RZ ;  /* 0x000000ff00157202 */ /* 0x000fe40000000f00 */
[----:B------:R-:W-:Y:S02]  /*0170*/  ISETP.NE.AND P0, PT, R27, RZ, PT ;  /* 0x000000ff1b00720c */ /* 0x000fe40003f05270 */
[----:B------:R-:W-:-:S05]  /*0180*/  MOV R24, RZ ;  /* 0x000000ff00187202 */ /* 0x000fca0000000f00 */
[----:B------:R-:W-:Y:S06]  /*0190*/  @!P1 BRA `(.L_x_1) ;  /* 0x0000000000c09947 */ /* 0x000fec0003800000 */
[----:B------:R-:W0:Y:S01]  /*01a0*/  LDC.64 R2, c[0x0][0x380] ;  /* 0x0000e000ff027b82 */ /* 0x000e220000000a00 */
[----:B------:R-:W-:Y:S02]  /*01b0*/  LOP3.LUT R21, R19, 0x7ffffff8, RZ, 0xc0, !PT ;  /* 0x7ffffff813157812 */ /* 0x000fe400078ec0ff */
[----:B------:R-:W-:Y:S02]  /*01c0*/  MOV R24, RZ ;  /* 0x000000ff00187202 */ /* 0x000fe40000000f00 */
[----:B------:R-:W-:Y:S02]  /*01d0*/  MOV R18, R0 ;  /* 0x0000000000127202 */ /* 0x000fe40000000f00 */
[----:B------:R-:W-:Y:S01]  /*01e0*/  IADD3 R22, PT, PT, -R21, RZ, RZ ;  /* 0x000000ff15167210 */ /* 0x000fe20007ffe1ff */
[----:B0-----:R-:W-:-:S03]  /*01f0*/  IMAD.WIDE.U32 R2, R20, 0x4, R2 ;  /* 0x0000000414027825 */ /* 0x001fc600078e0002 */
[----:B------:R-:W-:-:S04]  /*0200*/  IADD3 R4, P1, PT, R2, 0x10, RZ ;  /* 0x0000001002047810 */ /* 0x000fc80007f3e0ff */
[----:B------:R-:W-:-:S09]  /*0210*/  IADD3.X R3, PT, PT, RZ, R3, RZ, P1, !PT ;  /* 0x00000003ff037210 */ /* 0x000fd20000ffe4ff */
.L_x_2:
[----:B------:R-:W0:Y:S01]  /*0220*/  LDC.64 R14, c[0x0][0x388] ;  /* 0x0000e200ff0e7b82 */ /* 0x000e220000000a00 */
[----:B------:R-:W-:-:S05]  /*0230*/  MOV R2, R4 ;  /* 0x0000000400027202 */ /* 0x000fca0000000f00 */
[----:B------:R-:W2:Y:S04]  /*0240*/  LDG.E R25, desc[UR4][R2.64+-0x10] ;  /* 0xfffff00402197981 */ /* 0x000ea8000c1e1900 */
[----:B------:R-:W3:Y:S04]  /*0250*/  LDG.E R23, desc[UR4][R2.64+-0xc] ;  /* 0xfffff40402177981 */ /* 0x000ee8000c1e1900 */
[----:B------:R-:W4:Y:S04]  /*0260*/  LDG.E R29, desc[UR4][R2.64+-0x8] ;  /* 0xfffff804021d7981 */ /* 0x000f28000c1e1900 */
[----:B------:R-:W5:Y:S01]  /*0270*/  LDG.E R28, desc[UR4][R2.64+-0x4] ;  /* 0xfffffc04021c7981 */ /* 0x000f62000c1e1900 */
[----:B0-----:R-:W-:-:S05]  /*0280*/  IMAD.WIDE R14, R18, 0x4, R14 ;  /* 0x00000004120e7825 */ /* 0x001fca00078e020e */
[----:B------:R0:W2:Y:S01]  /*0290*/  LDG.E R26, desc[UR4][R14.64] ;  /* 0x000000040e1a7981 */ /* 0x0000a2000c1e1900 */
[----:B------:R-:W-:-:S04]  /*02a0*/  IMAD.WIDE R12, R17, 0x4, R14 ;  /* 0x00000004110c7825 */ /* 0x000fc800078e020e */
[C---:B------:R-:W-:Y:S02]  /*02b0*/  IMAD.WIDE R4, R17.reuse, 0x4, R12 ;  /* 0x0000000411047825 */ /* 0x040fe400078e020c */
[----:B------:R-:W3:Y:S02]  /*02c0*/  LDG.E R12, desc[UR4][R12.64] ;  /* 0x000000040c0c7981 */ /* 0x000ee4000c1e1900 */
[C---:B------:R-:W-:Y:S02]  /*02d0*/  IMAD.WIDE R8, R17.reuse, 0x4, R4 ;  /* 0x0000000411087825 */ /* 0x040fe400078e0204 */
[----:B------:R-:W4:Y:S02]  /*02e0*/  LDG.E R4, desc[UR4][R4.64] ;  /* 0x0000000404047981 */ /* 0x000f24000c1e1900 */
[C---:B------:R-:W-:Y:S02]  /*02f0*/  IMAD.WIDE R6, R17.reuse, 0x4, R8 ;  /* 0x0000000411067825 */ /* 0x040fe400078e0208 */
[----:B------:R-:W5:Y:S02]  /*0300*/  LDG.E R8, desc[UR4][R8.64] ;  /* 0x0000000408087981 */ /* 0x000f64000c1e1900 */
[----:B------:R-:W-:-:S02]  /*0310*/  IMAD.WIDE R10, R17, 0x4, R6 ;  /* 0x00000004110a7825 */ /* 0x000fc400078e0206 */
[----:B------:R-:W5:Y:S04]  /*0320*/  LDG.E R5, desc[UR4][R2.64] ;  /* 0x0000000402057981 */ /* 0x000f68000c1e1900 */
[----:B------:R-:W5:Y:S01]  /*0330*/  LDG.E R6, desc[UR4][R6.64] ;  /* 0x0000000406067981 */ /* 0x000f62000c1e1900 */
[----:B0-----:R-:W-:-:S03]  /*0340*/  IMAD.WIDE R14, R17, 0x4, R10 ;  /* 0x00000004110e7825 */ /* 0x001fc600078e020a */
[----:B------:R-:W5:Y:S04]  /*0350*/  LDG.E R10, desc[UR4][R10.64] ;  /* 0x000000040a0a7981 */ /* 0x000f68000c1e1900 */
[----:B------:R-:W5:Y:S04]  /*0360*/  LDG.E R13, desc[UR4][R14.64] ;  /* 0x000000040e0d7981 */ /* 0x000f68000c1e1900 */
[----:B------:R-:W5:Y:S04]  /*0370*/  LDG.E R7, desc[UR4][R2.64+0x4] ;  /* 0x0000040402077981 */ /* 0x000f68000c1e1900 */
[----:B------:R-:W5:Y:S01]  /*0380*/  LDG.E R9, desc[UR4][R2.64+0xc] ;  /* 0x00000c0402097981 */ /* 0x000f62000c1e1900 */
[----:B--2---:R-:W-:-:S02]  /*0390*/  IMAD R26, R25, R26, R24 ;  /* 0x0000001a191a7224 */ /* 0x004fc400078e0218 */
[----:B------:R-:W-:Y:S02]  /*03a0*/  IMAD.WIDE R24, R17, 0x4, R14 ;  /* 0x0000000411187825 */ /* 0x000fe400078e020e */
[----:B------:R0:W2:Y:S04]  /*03b0*/  LDG.E R14, desc[UR4][R2.64+0x8] ;  /* 0x00000804020e7981 */ /* 0x0000a8000c1e1900 */
[----:B------:R-:W2:Y:S01]  /*03c0*/  LDG.E R24, desc[UR4][R24.64] ;  /* 0x0000000418187981 */ /* 0x000ea2000c1e1900 */
[----:B---3--:R-:W-:Y:S01]  /*03d0*/  IMAD R12, R23, R12, R26 ;  /* 0x0000000c170c7224 */ /* 0x008fe200078e021a */
[----:B------:R-:W-:-:S03]  /*03e0*/  IADD3 R22, PT, PT, R22, 0x8, RZ ;  /* 0x0000000816167810 */ /* 0x000fc60007ffe0ff */
[----:B----4-:R-:W-:Y:S01]  /*03f0*/  IMAD R29, R29, R4, R12 ;  /* 0x000000041d1d7224 */ /* 0x010fe200078e020c */
[----:B------:R-:W-:-:S03]  /*0400*/  ISETP.NE.AND P1, PT, R22, RZ, PT ;  /* 0x000000ff1600720c */ /* 0x000fc60003f25270 */
[----:B-----5:R-:W-:Y:S01]  /*0410*/  IMAD R8, R28, R8, R29 ;  /* 0x000000081c087224 */ /* 0x020fe200078e021d */
[----:B------:R-:W-:-:S03]  /*0420*/  IADD3 R4, P2, PT, R2, 0x20, RZ ;  /* 0x0000002002047810 */ /* 0x000fc60007f5e0ff */
[----:B------:R-:W-:Y:S01]  /*0430*/  IMAD R5, R5, R6, R8 ;  /* 0x0000000605057224 */ /* 0x000fe200078e0208 */
[----:B0-----:R-:W-:Y:S02]  /*0440*/  IADD3.X R3, PT, PT, RZ, R3, RZ, P2, !PT ;  /* 0x00000003ff037210 */ /* 0x001fe400017fe4ff */
[----:B------:R-:W-:Y:S01]  /*0450*/  LEA R18, R17, R18, 0x3 ;  /* 0x0000001211127211 */ /* 0x000fe200078e18ff */
[----:B------:R-:W-:-:S04]  /*0460*/  IMAD R5, R7, R10, R5 ;  /* 0x0000000a07057224 */ /* 0x000fc800078e0205 */
[----:B--2---:R-:W-:-:S04]  /*0470*/  IMAD R5, R14, R13, R5 ;  /* 0x0000000d0e057224 */ /* 0x004fc800078e0205 */
[----:B------:R-:W-:Y:S01]  /*0480*/  IMAD R24, R9, R24, R5 ;  /* 0x0000001809187224 */ /* 0x000fe200078e0205 */
[----:B------:R-:W-:Y:S06]  /*0490*/  @P1 BRA `(.L_x_2) ;  /* 0xfffffffc00601947 */ /* 0x000fec000383ffff */
.L_x_1:
[----:B------:R-:W-:Y:S05]  /*04a0*/  @!P0 BRA `(.L_x_0) ;  /* 0x0000000000fc8947 */ /* 0x000fea0003800000 */
[----:B------:R-:W-:Y:S02]  /*04b0*/  ISETP.GE.U32.AND P1, PT, R27, 0x4, PT ;  /* 0x000000041b00780c */ /* 0x000fe40003f26070 */
[----:B------:R-:W-:-:S04]  /*04c0*/  LOP3.LUT R14, R19, 0x3, RZ, 0xc0, !PT ;  /* 0x00000003130e7812 */ /* 0x000fc800078ec0ff */
[----:B------:R-:W-:-:S07]  /*04d0*/  ISETP.NE.AND P0, PT, R14, RZ, PT ;  /* 0x000000ff0e00720c */ /* 0x000fce0003f05270 */
[----:B------:R-:W-:Y:S06]  /*04e0*/  @!P1 BRA `(.L_x_3) ;  /* 0x00000000006c9947 */ /* 0x000fec0003800000 */
[----:B------:R-:W0:Y:S01]  /*04f0*/  LDC.64 R4, c[0x0][0x388] ;  /* 0x0000e200ff047b82 */ /* 0x000e220000000a00 */
[----:B------:R-:W1:Y:S01]  /*0500*/  LDCU.64 UR6, c[0x0][0x380] ;  /* 0x00007000ff0677ac */ /* 0x000e620008000a00 */
[----:B------:R-:W-:Y:S01]  /*0510*/  IMAD R7, R21, R17, R0 ;  /* 0x0000001115077224 */ /* 0x000fe200078e0200 */
[CC--:B------:R-:W-:Y:S02]  /*0520*/  IADD3 R3, PT, PT, R20.reuse, R21.reuse, RZ ;  /* 0x0000001514037210 */ /* 0x0c0fe40007ffe0ff */
[----:B------:R-:W-:-:S03]  /*0530*/  IADD3 R8, P1, PT, R20, R21, RZ ;  /* 0x0000001514087210 */ /* 0x000fc60007f3e0ff */
[----:B------:R-:W2:Y:S01]  /*0540*/  LDC.64 R12, c[0x0][0x380] ;  /* 0x0000e000ff0c7b82 */ /* 0x000ea20000000a00 */
[----:B0-----:R-:W-:-:S04]  /*0550*/  IMAD.WIDE R4, R7, 0x4, R4 ;  /* 0x0000000407047825 */ /* 0x001fc800078e0204 */
[----:B------:R-:W-:Y:S02]  /*0560*/  IMAD.WIDE R6, R17, 0x4, R4 ;  /* 0x0000000411067825 */ /* 0x000fe400078e0204 */
[----:B------:R-:W3:Y:S02]  /*0570*/  LDG.E R4, desc[UR4][R4.64] ;  /* 0x0000000404047981 */ /* 0x000ee4000c1e1900 */
[----:B--2---:R-:W-:Y:S01]  /*0580*/  IMAD.WIDE.U32 R12, R3, 0x4, R12 ;  /* 0x00000004030c7825 */ /* 0x004fe200078e000c */
[----:B------:R-:W-:Y:S02]  /*0590*/  IADD3.X R3, PT, PT, RZ, RZ, RZ, P1, !PT ;  /* 0x000000ffff037210 */ /* 0x000fe40000ffe4ff */
[----:B-1----:R-:W-:-:S03]  /*05a0*/  LEA R2, P1, R8, UR6, 0x2 ;  /* 0x0000000608027c11 */ /* 0x002fc6000f8210ff */
[----:B------:R-:W3:Y:S01]  /*05b0*/  LDG.E R13, desc[UR4][R12.64] ;  /* 0x000000040c0d7981 */ /* 0x000ee2000c1e1900 */
[----:B------:R-:W-:Y:S01]  /*05c0*/  LEA.HI.X R3, R8, UR7, R3, 0x2, P1 ;  /* 0x0000000708037c11 */ /* 0x000fe200088f1403 */
[C---:B------:R-:W-:Y:S02]  /*05d0*/  IMAD.WIDE R8, R17.reuse, 0x4, R6 ;  /* 0x0000000411087825 */ /* 0x040fe400078e0206 */
[----:B------:R-:W2:Y:S04]  /*05e0*/  LDG.E R6, desc[UR4][R6.64] ;  /* 0x0000000406067981 */ /* 0x000ea8000c1e1900 */
[----:B------:R-:W2:Y:S01]  /*05f0*/  LDG.E R15, desc[UR4][R2.64+0x4] ;  /* 0x00000404020f7981 */ /* 0x000ea2000c1e1900 */
[----:B------:R-:W-:-:S03]  /*0600*/  IMAD.WIDE R10, R17, 0x4, R8 ;  /* 0x00000004110a7825 */ /* 0x000fc600078e0208 */
[----:B------:R-:W4:Y:S04]  /*0610*/  LDG.E R22, desc[UR4][R8.64] ;  /* 0x0000000408167981 */ /* 0x000f28000c1e1900 */
[----:B------:R-:W4:Y:S04]  /*0620*/  LDG.E R18, desc[UR4][R2.64+0x8] ;  /* 0x0000080402127981 */ /* 0x000f28000c1e1900 */
[----:B------:R-:W5:Y:S04]  /*0630*/  LDG.E R26, desc[UR4][R2.64+0xc] ;  /* 0x00000c04021a7981 */ /* 0x000f68000c1e1900 */
[----:B------:R-:W5:Y:S01]  /*0640*/  LDG.E R10, desc[UR4][R10.64] ;  /* 0x000000040a0a7981 */ /* 0x000f62000c1e1900 */
[----:B------:R-:W-:Y:S01]  /*0650*/  IADD3 R21, PT, PT, R21, 0x4, RZ ;  /* 0x0000000415157810 */ /* 0x000fe20007ffe0ff */
[----:B---3--:R-:W-:-:S04]  /*0660*/  IMAD R24, R13, R4, R24 ;  /* 0x000000040d187224 */ /* 0x008fc800078e0218 */
[----:B--2---:R-:W-:-:S04]  /*0670*/  IMAD R15, R15, R6, R24 ;  /* 0x000000060f0f7224 */ /* 0x004fc800078e0218 */
[----:B----4-:R-:W-:-:S04]  /*0680*/  IMAD R15, R18, R22, R15 ;  /* 0x00000016120f7224 */ /* 0x010fc800078e020f */
[----:B-----5:R-:W-:-:S07]  /*0690*/  IMAD R24, R26, R10, R15 ;  /* 0x0000000a1a187224 */ /* 0x020fce00078e020f */
.L_x_3:
[----:B------:R-:W-:Y:S05]  /*06a0*/  @!P0 BRA `(.L_x_0) ;  /* 0x00000000007c8947 */ /* 0x000fea0003800000 */
[----:B------:R-:W-:Y:S01]  /*06b0*/  ISETP.NE.AND P1, PT, R14, 0x1, PT ;  /* 0x000000010e00780c */ /* 0x000fe20003f25270 */
[----:B------:R-:W0:Y:S01]  /*06c0*/  LDC.64 R10, c[0x0][0x380] ;  /* 0x0000e000ff0a7b82 */ /* 0x000e220000000a00 */
[----:B------:R-:W-:-:S04]  /*06d0*/  LOP3.LUT R19, R19, 0x1, RZ, 0xc0, !PT ;  /* 0x0000000113137812 */ /* 0x000fc800078ec0ff */
[----:B------:R-:W-:-:S03]  /*06e0*/  ISETP.NE.U32.AND P0, PT, R19, 0x1, PT ;  /* 0x000000011300780c */ /* 0x000fc60003f05070 */
[----:B------:R-:W1:Y:S04]  /*06f0*/  LDC.64 R8, c[0x0][0x388] ;  /* 0x0000e200ff087b82 */ /* 0x000e680000000a00 */
[CC--:B------:R-:W-:Y:S02]  /*0700*/  @P1 IADD3 R13, PT, PT, R20.reuse, R21.reuse, RZ ;  /* 0x00000015140d1210 */ /* 0x0c0fe40007ffe0ff */
[----:B------:R-:W-:Y:S02]  /*0710*/  @P1 IADD3 R12, P2, PT, R20, R21, RZ ;  /* 0x00000015140c1210 */ /* 0x000fe40007f5e0ff */
[----:B------:R-:W2:Y:S02]  /*0720*/  @P1 LDC.64 R2, c[0x0][0x380] ;  /* 0x0000e000ff021b82 */ /* 0x000ea40000000a00 */
[----:B------:R-:W-:-:S06]  /*0730*/  @P1 IADD3.X R14, PT, PT, RZ, RZ, RZ, P2, !PT ;  /* 0x000000ffff0e1210 */ /* 0x000fcc00017fe4ff */
[----:B------:R-:W3:Y:S01]  /*0740*/  LDC.64 R4, c[0x0][0x380] ;  /* 0x0000e000ff047b82 */ /* 0x000ee20000000a00 */
[----:B0-----:R-:W-:-:S04]  /*0750*/  @P1 IMAD.WIDE.U32 R10, R13, 0x4, R10 ;  /* 0x000000040d0a1825 */ /* 0x001fc800078e000a */
[C---:B------:R-:W-:Y:S01]  /*0760*/  @P1 IMAD R13, R21.reuse, R17, R0 ;  /* 0x00000011150d1224 */ /* 0x040fe200078e0200 */
[----:B------:R-:W-:Y:S01]  /*0770*/  @P1 IADD3 R21, PT, PT, R21, 0x2, RZ ;  /* 0x0000000215151810 */ /* 0x000fe20007ffe0ff */
[----:B------:R-:W4:Y:S01]  /*0780*/  @P1 LDG.E R11, desc[UR4][R10.64] ;  /* 0x000000040a0b1981 */ /* 0x000f22000c1e1900 */
[----:B------:R-:W0:Y:S01]  /*0790*/  LDC.64 R6, c[0x0][0x388] ;  /* 0x0000e200ff067b82 */ /* 0x000e220000000a00 */
[----:B-1----:R-:W-:Y:S01]  /*07a0*/  @P1 IMAD.WIDE R8, R13, 0x4, R8 ;  /* 0x000000040d081825 */ /* 0x002fe200078e0208 */
[----:B------:R-:W-:Y:S02]  /*07b0*/  @!P0 IADD3 R15, PT, PT, R20, R21, RZ ;  /* 0x00000015140f8210 */ /* 0x000fe40007ffe0ff */
[----:B--2---:R-:W-:Y:S01]  /*07c0*/  @P1 LEA R2, P2, R12, R2, 0x2 ;  /* 0x000000020c021211 */ /* 0x004fe200078410ff */
[----:B------:R-:W-:-:S03]  /*07d0*/  @!P0 IMAD R21, R21, R17, R0 ;  /* 0x0000001115158224 */ /* 0x000fc600078e0200 */
[----:B------:R-:W-:Y:S01]  /*07e0*/  @P1 LEA.HI.X R3, R12, R3, R14, 0x2, P2 ;  /* 0x000000030c031211 */ /* 0x000fe200010f140e */
[----:B------:R-:W-:Y:S01]  /*07f0*/  @P1 IMAD.WIDE R12, R17, 0x4, R8 ;  /* 0x00000004110c1825 */ /* 0x000fe200078e0208 */
[----:B------:R-:W4:Y:S03]  /*0800*/  @P1 LDG.E R14, desc[UR4][R8.64] ;  /* 0x00000004080e1981 */ /* 0x000f26000c1e1900 */
[----:B---3--:R-:W-:Y:S01]  /*0810*/  @!P0 IMAD.WIDE.U32 R4, R15, 0x4, R4 ;  /* 0x000000040f048825 */ /* 0x008fe200078e0004 */
[----:B------:R-:W2:Y:S04]  /*0820*/  @P1 LDG.E R2, desc[UR4][R2.64+0x4] ;  /* 0x0000040402021981 */ /* 0x000ea8000c1e1900 */
[----:B------:R-:W2:Y:S01]  /*0830*/  @P1 LDG.E R12, desc[UR4][R12.64] ;  /* 0x000000040c0c1981 */ /* 0x000ea2000c1e1900 */
[----:B0-----:R-:W-:-:S03]  /*0840*/  @!P0 IMAD.WIDE R6, R21, 0x4, R6 ;  /* 0x0000000415068825 */ /* 0x001fc600078e0206 */
[----:B------:R-:W3:Y:S04]  /*0850*/  @!P0 LDG.E R5, desc[UR4][R4.64] ;  /* 0x0000000404058981 */ /* 0x000ee8000c1e1900 */
[----:B------:R-:W3:Y:S01]  /*0860*/  @!P0 LDG.E R6, desc[UR4][R6.64] ;  /* 0x0000000406068981 */ /* 0x000ee2000c1e1900 */
[----:B----4-:R-:W-:-:S04]  /*0870*/  @P1 IMAD R11, R11, R14, R24 ;  /* 0x0000000e0b0b1224 */ /* 0x010fc800078e0218 */
[----:B--2---:R-:W-:-:S04]  /*0880*/  @P1 IMAD R24, R2, R12, R11 ;  /* 0x0000000c02181224 */ /* 0x004fc800078e020b */
[----:B---3--:R-:W-:-:S07]  /*0890*/  @!P0 IMAD R24, R5, R6, R24 ;  /* 0x0000000605188224 */ /* 0x008fce00078e0218 */
.L_x_0:
[----:B------:R-:W0:Y:S01]  /*08a0*/  LDC.64 R2, c[0x0][0x390] ;  /* 0x0000e400ff027b82 */ /* 0x000e220000000a00 */
[----:B------:R-:W-:-:S04]  /*08b0*/  IMAD R17, R16, R17, R0 ;  /* 0x0000001110117224 */ /* 0x000fc800078e0200 */
[----:B0-----:R-:W-:-:S05]  /*08c0*/  IMAD.WIDE R2, R17, 0x4, R2 ;  /* 0x0000000411027825 */ /* 0x001fca00078e0202 */
[----:B------:R-:W-:Y:S01]  /*08d0*/  STG.E desc[UR4][R2.64], R24 ;  /* 0x0000001802007986 */ /* 0x000fe2000c101904 */
[----:B------:R-:W-:Y:S05]  /*08e0*/  EXIT ;  /* 0x000000000000794d */ /* 0x000fea0003800000 */
.L_x_4:
[----:B------:R-:W-:-:S00]  /*08f0*/  BRA `(.L_x_4) ;  /* 0xfffffffc00fc7947 */ /* 0x000fc0000383ffff */
[----:B------:R-:W-:-:S00]  /*0900*/  NOP ;  /* 0x0000000000007918 */ /* 0x000fc00000000000 */
[----:B------:R-:W-:-:S00]  /*0910*/  NOP ;  /* 0x0000000000007918 */ /* 0x000fc00000000000 */
[----:B------:R-:W-:-:S00]  /*0920*/  NOP ;  /* 0x0000000000007918 */ /* 0x000fc00000000000 */
[----:B------:R-:W-:-:S00]  /*0930*/  NOP ;  /* 0x0000000000007918 */ /* 0x000fc00000000000 */
[----:B------:R-:W-:-:S00]  /*0940*/  NOP ;  /* 0x0000000000007918 */ /* 0x000fc00000000000 */
[----:B------:R-:W-:-:S00]  /*0950*/  NOP ;  /* 0x0000000000007918 */ /* 0x000fc00000000000 */
[----:B------:R-:W-:-:S00]  /*0960*/  NOP ;  /* 0x0000000000007918 */ /* 0x000fc00000000000 */
[----:B------:R-:W-:-:S00]  /*0970*/  NOP ;  /* 0x0000000000007918 */ /* 0x000fc00000000000 */
.L_x_15:


//--------------------- .text._Z16matrixMulKernel2PiS_S_iii --------------------------
	.section	.text._Z16matrixMulKernel2PiS_S_iii,"ax",@progbits
	.align	128
        .global         _Z16matrixMulKernel2PiS_S_iii
        .type           _Z16matrixMulKernel2PiS_S_iii,@function
        .size           _Z16matrixMulKernel2PiS_S_iii,(.L_x_16 - _Z16matrixMulKernel2PiS_S_iii)
        .other          _Z16matrixMulKernel2PiS_S_iii,@"STO_CUDA_ENTRY STV_DEFAULT"
_Z16matrixMulKernel2PiS_S_iii:
.text._Z16matrixMulKernel2PiS_S_iii:
[----:B------:R-:W-:Y:S01]  /*0000*/  LDC R1, c[0x0][0x37c] ;  /* 0x0000df00ff017b82 */ /* 0x000fe20000000800 */
[----:B------:R-:W0:Y:S07]  /*0010*/  S2R R0, SR_TID.X ;  /* 0x0000000000007919 */ /* 0x000e2e0000002100 */
[----:B------:R-:W0:Y:S01]  /*0020*/  LDC R19, c[0x0][0x3a0] ;  /* 0x0000e800ff137b82 */ /* 0x000e220000000800 */
[----:B------:R-:W1:Y:S01]  /*0030*/  LDCU UR4, c[0x0][0x398] ;  /* 0x00007300ff0477ac */ /* 0x000e620008000800 */
[----:B------:R-:W1:Y:S01]  /*0040*/  S2R R17, SR_TID.Y ;  /* 0x0000000000117919 */ /* 0x000e620000002200 */
[----:B0-----:R-:W-:-:S04]  /*0050*/  ISETP.GE.AND P0, PT, R0, R19, PT ;  /* 0x000000130000720c */ /* 0x001fc80003f06270 */
[----:B-1----:R-:W-:-:S13]  /*0060*/  ISETP.GE.OR P0, PT, R17, UR4, P0 ;  /* 0x0000000411007c0c */ /* 0x002fda0008706670 */
        /* <DEDUP_REMOVED lines=21> */
.L_x_7:
        /* <DEDUP_REMOVED lines=40> */
.L_x_6:
        /* <DEDUP_REMOVED lines=32> */
.L_x_8:
        /* <DEDUP_REMOVED lines=32> */
.L_x_5:
[----:B------:R-:W0:Y:S01]  /*0840*/  LDC.64 R2, c[0x0][0x390] ;  /* 0x0000e400ff027b82 */ /* 0x000e220000000a00 */
[----:B------:R-:W-:-:S04]  /*0850*/  IMAD R17, R17, R19, R0 ;  /* 0x0000001311117224 */ /* 0x000fc800078e0200 */
[----:B0-----:R-:W-:-:S05]  /*0860*/  IMAD.WIDE.U32 R2, R17, 0x4, R2 ;  /* 0x0000000411027825 */ /* 0x001fca00078e0002 */
[----:B------:R-:W-:Y:S01]  /*0870*/  STG.E desc[UR4][R2.64], R24 ;  /* 0x0000001802007986 */ /* 0x000fe2000c101904 */
[----:B------:R-:W-:Y:S05]  /*0880*/  EXIT ;  /* 0x000000000000794d */ /* 0x000fea0003800000 */
.L_x_9:
        /* <DEDUP_REMOVED lines=15> */
.L_x_16:


//--------------------- .text._Z16matrixMulKernel1PiS_S_iii --------------------------
	.section	.text._Z16matrixMulKernel1PiS_S_iii,"ax",@progbits
	.align	128
        .global         _Z16matrixMulKernel1PiS_S_iii
        .type           _Z16matrixMulKernel1PiS_S_iii,@function
        .size           _Z16matrixMulKernel1PiS_S_iii,(.L_x_17 - _Z16matrixMulKernel1PiS_S_iii)
        .other          _Z16matrixMulKernel1PiS_S_iii,@"STO_CUDA_ENTRY STV_DEFAULT"
_Z16matrixMulKernel1PiS_S_iii:
.text._Z16matrixMulKernel1PiS_S_iii:
[----:B------:R-:W-:Y:S01]  /*0000*/  LDC R1, c[0x0][0x37c] ;  /* 0x0000df00ff017b82 */ /* 0x000fe20000000800 */
[----:B------:R-:W0:Y:S07]  /*0010*/  S2R R0, SR_CTAID.X ;  /* 0x0000000000007919 */ /* 0x000e2e0000002500 */
[----:B------:R-:W0:Y:S08]  /*0020*/  LDC R17, c[0x0][0x3a0] ;  /* 0x0000e800ff117b82 */ /* 0x000e300000000800 */
[----:B------:R-:W1:Y:S08]  /*0030*/  S2UR UR4, SR_CTAID.Y ;  /* 0x00000000000479c3 */ /* 0x000e700000002600 */
[----:B------:R-:W1:Y:S01]  /*0040*/  LDC R2, c[0x0][0x398] ;  /* 0x0000e600ff027b82 */ /* 0x000e620000000800 */
[----:B0-----:R-:W-:-:S04]  /*0050*/  ISETP.GE.AND P0, PT, R0, R17, PT ;  /* 0x000000110000720c */ /* 0x001fc80003f06270 */
[----:B-1----:R-:W-:-:S13]  /*0060*/  ISETP.LE.OR P0, PT, R2, UR4, P0 ;  /* 0x0000000402007c0c */ /* 0x002fda0008703670 */
[----:B------:R-:W-:Y:S05]  /*0070*/  @P0 EXIT ;  /* 0x000000000000094d */ /* 0x000fea0003800000 */
[----:B------:R-:W0:Y:S01]  /*0080*/  LDC R16, c[0x0][0x39c] ;  /* 0x0000e700ff107b82 */ /* 0x000e220000000800 */
[----:B------:R-:W1:Y:S01]  /*0090*/  LDCU.64 UR6, c[0x0][0x358] ;  /* 0x00006b00ff0677ac */ /* 0x000e620008000a00 */
[----:B------:R-:W-:Y:S01]  /*00a0*/  HFMA2 R22, -RZ, RZ, 0, 0 ;  /* 0x00000000ff167431 */ /* 0x000fe200000001ff */
[----:B0-----:R-:W-:-:S13]  /*00b0*/  ISETP.GE.AND P0, PT, R16, 0x1, PT ;  /* 0x000000011000780c */ /* 0x001fda0003f06270 */
[----:B-1----:R-:W-:Y:S05]  /*00c0*/  @!P0 BRA `(.L_x_10) ;  /* 0x0000000400e08947 */ /* 0x002fea0003800000 */
[C---:B------:R-:W-:Y:S01]  /*00d0*/  ISETP.GE.U32.AND P1, PT, R16.reuse, 0x8, PT ;  /* 0x000000081000780c */ /* 0x040fe20003f26070 */
[C---:B------:R-:W-:Y:S01]  /*00e0*/  IMAD R19, R16.reuse, UR4, RZ ;  /* 0x0000000410137c24 */ /* 0x040fe2000f8e02ff */
        /* <DEDUP_REMOVED lines=13> */
.L_x_12:
[----:B------:R-:W0:Y:S01]  /*01c0*/  LDC.64 R12, c[0x0][0x388] ;  /* 0x0000e200ff0c7b82 */ /* 0x000e220000000a00 */
[----:B------:R-:W-:Y:S02]  /*01d0*/  MOV R2, R5 ;  /* 0x0000000500027202 */ /* 0x000fe40000000f00 */
        /* <DEDUP_REMOVED lines=11> */
[----:B------:R1:W4:Y:S02]  /*0290*/  LDG.E R28, desc[UR6][R6.64] ;  /* 0x00000006061c7981 */ /* 0x000324000c1e1900 */
[C---:B------:R-:W-:Y:S02]  /*02a0*/  IMAD.WIDE R8, R17.reuse, 0x4, R4 ;  /* 0x0000000411087825 */ /* 0x040fe400078e0204 */
[----:B------:R-:W5:Y:S02]  /*02b0*/  LDG.E R4, desc[UR6][R4.64] ;  /* 0x0000000604047981 */ /* 0x000f64000c1e1900 */
[----:B------:R-:W-:-:S02]  /*02c0*/  IMAD.WIDE R10, R17, 0x4, R8 ;  /* 0x00000004110a7825 */ /* 0x000fc400078e0208 */
[----:B------:R2:W5:Y:S04]  /*02d0*/  LDG.E R8, desc[UR6][R8.64] ;  /* 0x0000000608087981 */ /* 0x000568000c1e1900 */
[----:B------:R-:W5:Y:S01]  /*02e0*/  LDG.E R5, desc[UR6][R2.64] ;  /* 0x0000000602057981 */ /* 0x000f62000c1e1900 */
[----:B0-----:R-:W-:-:S03]  /*02f0*/  IMAD.WIDE R12, R17, 0x4, R10 ;  /* 0x00000004110c7825 */ /* 0x001fc600078e020a */
[----:B------:R-:W5:Y:S01]  /*0300*/  LDG.E R10, desc[UR6][R10.64] ;  /* 0x000000060a0a7981 */ /* 0x000f62000c1e1900 */
[----:B-1----:R-:W-:-:S03]  /*0310*/  IMAD.WIDE R6, R17, 0x4, R12 ;  /* 0x0000000411067825 */ /* 0x002fc600078e020c */
[----:B------:R-:W5:Y:S04]  /*0320*/  LDG.E R15, desc[UR6][R12.64] ;  /* 0x000000060c0f7981 */ /* 0x000f68000c1e1900 */
[----:B------:R-:W5:Y:S01]  /*0330*/  LDG.E R7, desc[UR6][R6.64] ;  /* 0x0000000606077981 */ /* 0x000f62000c1e1900 */
[----:B--2---:R-:W-:-:S03]  /*0340*/  IMAD R9, R24, R25, R22 ;  /* 0x0000001918097224 */ /* 0x004fc600078e0216 */
[----:B------:R-:W2:Y:S04]  /*0350*/  LDG.E R25, desc[UR6][R2.64+0x4] ;  /* 0x0000040602197981 */ /* 0x000ea8000c1e1900 */
[----:B------:R-:W2:Y:S04]  /*0360*/  LDG.E R22, desc[UR6][R2.64+0x8] ;  /* 0x0000080602167981 */ /* 0x000ea8000c1e1900 */
[----:B------:R-:W2:Y:S01]  /*0370*/  LDG.E R24, desc[UR6][R2.64+0xc] ;  /* 0x00000c0602187981 */ /* 0x000ea2000c1e1900 */
[----:B---3--:R-:W-:Y:S01]  /*0380*/  IMAD R9, R23, R14, R9 ;  /* 0x0000000e17097224 */ /* 0x008fe200078e0209 */
[----:B------:R-:W-:-:S03]  /*0390*/  IADD3 R21, PT, PT, R21, 0x8, RZ ;  /* 0x0000000815157810 */ /* 0x000fc60007ffe0ff */
[----:B----4-:R-:W-:Y:S01]  /*03a0*/  IMAD R9, R27, R28, R9 ;  /* 0x0000001c1b097224 */ /* 0x010fe200078e0209 */
[----:B------:R-:W-:-:S03]  /*03b0*/  ISETP.NE.AND P1, PT, R21, RZ, PT ;  /* 0x000000ff1500720c */ /* 0x000fc60003f25270 */
[----:B-----5:R-:W-:-:S04]  /*03c0*/  IMAD R4, R29, R4, R9 ;  /* 0x000000041d047224 */ /* 0x020fc800078e0209 */
[----:B------:R-:W-:Y:S01]  /*03d0*/  IMAD R4, R5, R8, R4 ;  /* 0x0000000805047224 */ /* 0x000fe200078e0204 */
[----:B------:R-:W-:Y:S02]  /*03e0*/  IADD3 R5, P2, PT, R2, 0x20, RZ ;  /* 0x0000002002057810 */ /* 0x000fe40007f5e0ff */
[----:B------:R-:W-:Y:S01]  /*03f0*/  LEA R18, R17, R18, 0x3 ;  /* 0x0000001211127211 */ /* 0x000fe200078e18ff */
[----:B--2---:R-:W-:-:S04]  /*0400*/  IMAD R4, R25, R10, R4 ;  /* 0x0000000a19047224 */ /* 0x004fc800078e0204 */
[----:B------:R-:W-:Y:S01]  /*0410*/  IMAD R22, R22, R15, R4 ;  /* 0x0000000f16167224 */ /* 0x000fe200078e0204 */
[----:B------:R-:W-:-:S03]  /*0420*/  IADD3.X R4, PT, PT, RZ, R3, RZ, P2, !PT ;  /* 0x00000003ff047210 */ /* 0x000fc600017fe4ff */
[----:B------:R-:W-:Y:S01]  /*0430*/  IMAD R22, R24, R7, R22 ;  /* 0x0000000718167224 */ /* 0x000fe200078e0216 */
[----:B------:R-:W-:Y:S06]  /*0440*/  @P1 BRA `(.L_x_12) ;  /* 0xfffffffc005c1947 */ /* 0x000fec000383ffff */
.L_x_11:
[----:B------:R-:W-:Y:S05]  /*0450*/  @!P0 BRA `(.L_x_10) ;  /* 0x0000000000fc8947 */ /* 0x000fea0003800000 */
[----:B------:R-:W-:Y:S02]  /*0460*/  ISETP.GE.U32.AND P1, PT, R26, 0x4, PT ;  /* 0x000000041a00780c */ /* 0x000fe40003f26070 */
[----:B------:R-:W-:-:S04]  /*0470*/  LOP3.LUT R14, R16, 0x3, RZ, 0xc0, !PT ;  /* 0x00000003100e7812 */ /* 0x000fc800078ec0ff */
[----:B------:R-:W-:-:S07]  /*0480*/  ISETP.NE.AND P0, PT, R14, RZ, PT ;  /* 0x000000ff0e00720c */ /* 0x000fce0003f05270 */
[----:B------:R-:W-:Y:S06]  /*0490*/  @!P1 BRA `(.L_x_13) ;  /* 0x00000000006c9947 */ /* 0x000fec0003800000 */
[----:B------:R-:W0:Y:S01]  /*04a0*/  LDC.64 R4, c[0x0][0x388] ;  /* 0x0000e200ff047b82 */ /* 0x000e220000000a00 */
[----:B------:R-:W-:Y:S01]  /*04b0*/  IMAD R9, R20, R17, R0 ;  /* 0x0000001114097224 */ /* 0x000fe200078e0200 */
[CC--:B------:R-:W-:Y:S02]  /*04c0*/  IADD3 R7, PT, PT, R19.reuse, R20.reuse, RZ ;  /* 0x0000001413077210 */ /* 0x0c0fe40007ffe0ff */
[----:B------:R-:W-:-:S04]  /*04d0*/  IADD3 R8, P1, PT, R19, R20, RZ ;  /* 0x0000001413087210 */ /* 0x000fc80007f3e0ff */
[----:B------:R-:W1:Y:S08]  /*04e0*/  LDC.64 R12, c[0x0][0x380] ;  /* 0x0000e000ff0c7b82 */ /* 0x000e700000000a00 */
[----:B------:R-:W2:Y:S01]  /*04f0*/  LDC.64 R2, c[0x0][0x380] ;  /* 0x0000e000ff027b82 */ /* 0x000ea20000000a00 */
[----:B0-----:R-:W-:Y:S01]  /*0500*/  IMAD.WIDE R4, R9, 0x4, R4 ;  /* 0x0000000409047825 */ /* 0x001fe200078e0204 */
[----:B------:R-:W-:-:S03]  /*0510*/  IADD3.X R9, PT, PT, RZ, RZ, RZ, P1, !PT ;  /* 0x000000ffff097210 */ /* 0x000fc60000ffe4ff */
[----:B-1----:R-:W-:-:S04]  /*0520*/  IMAD.WIDE.U32 R12, R7, 0x4, R12 ;  /* 0x00000004070c7825 */ /* 0x002fc800078e000c */
[----:B------:R-:W-:Y:S02]  /*0530*/  IMAD.WIDE R6, R17, 0x4, R4 ;  /* 0x0000000411067825 */ /* 0x000fe400078e0204 */
[----:B------:R-:W3:Y:S01]  /*0540*/  LDG.E R13, desc[UR6][R12.64] ;  /* 0x000000060c0d7981 */ /* 0x000ee2000c1e1900 */
[----:B--2---:R-:W-:-:S03]  /*0550*/  LEA R2, P1, R8, R2, 0x2 ;  /* 0x0000000208027211 */ /* 0x004fc600078210ff */
[----:B------:R-:W3:Y:S01]  /*0560*/  LDG.E R4, desc[UR6][R4.64] ;  /* 0x0000000604047981 */ /* 0x000ee2000c1e1900 */
[----:B------:R-:W-:Y:S01]  /*0570*/  LEA.HI.X R3, R8, R3, R9, 0x2, P1 ;  /* 0x0000000308037211 */ /* 0x000fe200008f1409 */
        /* <DEDUP_REMOVED lines=13> */
.L_x_13:
        /* <DEDUP_REMOVED lines=12> */
[CC--:B------:R-:W-:Y:S01]  /*0710*/  @P1 IMAD R13, R20.reuse, R17.reuse, R0 ;  /* 0x00000011140d1224 */ /* 0x0c0fe200078e0200 */
        /* <DEDUP_REMOVED lines=19> */
.L_x_10:
[----:B------:R-:W0:Y:S01]  /*0850*/  LDC.64 R2, c[0x0][0x390] ;  /* 0x0000e400ff027b82 */ /* 0x000e220000000a00 */
[----:B------:R-:W-:-:S04]  /*0860*/  IMAD R17, R17, UR4, R0 ;  /* 0x0000000411117c24 */ /* 0x000fc8000f8e0200 */
[----:B0-----:R-:W-:-:S05]  /*0870*/  IMAD.WIDE.U32 R2, R17, 0x4, R2 ;  /* 0x0000000411027825 */ /* 0x001fca00078e0002 */
[----:B------:R-:W-:Y:S01]  /*0880*/  STG.E desc[UR6][R2.64], R22 ;  /* 0x0000001602007986 */ /* 0x000fe2000c101906 */
[----:B------:R-:W-:Y:S05]  /*0890*/  EXIT ;  /* 0x000000000000794d */ /* 0x000fea0003800000 */
.L_x_14:
        /* <DEDUP_REMOVED lines=14> */
.L_x_17:


//--------------------- .nv.shared.reserved.0     --------------------------
	.section	.nv.shared.reserved.0,"aw",@nobits
	.weak		__nv_reservedSMEM_offset_0_alias
	.size		__nv_reservedSMEM_offset_0_alias, 0, 64
	.other		__nv_reservedSMEM_offset_0_alias,@"STO_CUDA_RESERVED_SHARED STV_DEFAULT"
__nv_reservedSMEM_offset_0_alias:
	.zero		0
	.zero		64


//--------------------- .nv.constant0._Z16matrixMulKernel3PiS_S_iii --------------------------
	.section	.nv.constant0._Z16matrixMulKernel3PiS_S_iii,"a",@progbits
	.sectionflags	@""
	.align	4
.nv.constant0._Z16matrixMulKernel3PiS_S_iii:
	.zero		932


//--------------------- .nv.constant0._Z16matrixMulKernel2PiS_S_iii --------------------------
	.section	.nv.constant0._Z16matrixMulKernel2PiS_S_iii,"a",@progbits
	.sectionflags	@""
	.align	4
.nv.constant0._Z16matrixMulKernel2PiS_S_iii:
	.zero		932


//--------------------- .nv.constant0._Z16matrixMulKernel1PiS_S_iii --------------------------
	.section	.nv.constant0._Z16matrixMulKernel1PiS_S_iii,"a",@progbits
	.sectionflags	@""
	.align	4
.nv.constant0._Z16matrixMulKernel1PiS_S_iii:
	.zero		932


//--------------------- SYMBOLS --------------------------

	.type		.nv.reservedSmem.offset0,@object
	.size		.nv.reservedSmem.offset0,0x4
